	.headerflags	@"EF_CUDA_TEXMODE_UNIFIED EF_CUDA_64BIT_ADDRESS EF_CUDA_ACCELERATORS EF_CUDA_SM90 EF_CUDA_VIRTUAL_SM(EF_CUDA_SM90)"
	.elftype	@"ET_EXEC"


//--------------------- .nv.info                  --------------------------
	.section	.nv.info,"",@"SHT_CUDA_INFO"
	.align	4


	//----- nvinfo : EIATTR_REGCOUNT
	.align		4
        /*0000*/ 	.byte	0x04, 0x2f
        /*0002*/ 	.short	(.L_3 - .L_2)
	.align		4
.L_2:
        /*0004*/ 	.word	index@(triton_poi_fused__native_batch_norm_legit_no_training_12)
        /*0008*/ 	.word	0x00000010


	//----- nvinfo : EIATTR_MIN_STACK_SIZE
	.align		4
.L_3:
        /*000c*/ 	.byte	0x04, 0x12
        /*000e*/ 	.short	(.L_5 - .L_4)
	.align		4
.L_4:
        /*0010*/ 	.word	index@(triton_poi_fused__native_batch_norm_legit_no_training_12)
        /*0014*/ 	.word	0x00000000


	//----- nvinfo : EIATTR_FRAME_SIZE
	.align		4
.L_5:
        /*0018*/ 	.byte	0x04, 0x11
        /*001a*/ 	.short	(.L_7 - .L_6)
	.align		4
.L_6:
        /*001c*/ 	.word	index@(triton_poi_fused__native_batch_norm_legit_no_training_12)
        /*0020*/ 	.word	0x00000000


	//----- nvinfo : EIATTR_MIN_STACK_SIZE
	.align		4
.L_7:
        /*0024*/ 	.byte	0x04, 0x12
        /*0026*/ 	.short	(.L_9 - .L_8)
	.align		4
.L_8:
        /*0028*/ 	.word	index@(triton_poi_fused__native_batch_norm_legit_no_training_12)
        /*002c*/ 	.word	0x00000000
.L_9:


//--------------------- .nv.info.triton_poi_fused__native_batch_norm_legit_no_training_12 --------------------------
	.section	.nv.info.triton_poi_fused__native_batch_norm_legit_no_training_12,"",@"SHT_CUDA_INFO"
	.sectionflags	@""
	.align	4


	//----- nvinfo : EIATTR_CUDA_API_VERSION
	.align		4
        /*0000*/ 	.byte	0x04, 0x37
        /*0002*/ 	.short	(.L_11 - .L_10)
.L_10:
        /*0004*/ 	.word	0x0000007c


	//----- nvinfo : EIATTR_KPARAM_INFO
	.align		4
.L_11:
        /*0008*/ 	.byte	0x04, 0x17
        /*000a*/ 	.short	(.L_13 - .L_12)
.L_12:
        /*000c*/ 	.word	0x00000000
        /*0010*/ 	.short	0x0006
        /*0012*/ 	.short	0x0030
        /*0014*/ 	.byte	0x00, 0xf0, 0x11, 0x00


	//----- nvinfo : EIATTR_KPARAM_INFO
	.align		4
.L_13:
        /*0018*/ 	.byte	0x04, 0x17
        /*001a*/ 	.short	(.L_15 - .L_14)
.L_14:
        /*001c*/ 	.word	0x00000000
        /*0020*/ 	.short	0x0005
        /*0022*/ 	.short	0x0028
        /*0024*/ 	.byte	0x00, 0xf4, 0x21, 0x00


	//----- nvinfo : EIATTR_KPARAM_INFO
	.align		4
.L_15:
        /*0028*/ 	.byte	0x04, 0x17
        /*002a*/ 	.short	(.L_17 - .L_16)
.L_16:
        /*002c*/ 	.word	0x00000000
        /*0030*/ 	.short	0x0004
        /*0032*/ 	.short	0x0020
        /*0034*/ 	.byte	0x00, 0xf4, 0x21, 0x00


	//----- nvinfo : EIATTR_KPARAM_INFO
	.align		4
.L_17:
        /*0038*/ 	.byte	0x04, 0x17
        /*003a*/ 	.short	(.L_19 - .L_18)
.L_18:
        /*003c*/ 	.word	0x00000000
        /*0040*/ 	.short	0x0003
        /*0042*/ 	.short	0x0018
        /*0044*/ 	.byte	0x00, 0xf4, 0x21, 0x00


	//----- nvinfo : EIATTR_KPARAM_INFO
	.align		4
.L_19:
        /*0048*/ 	.byte	0x04, 0x17
        /*004a*/ 	.short	(.L_21 - .L_20)
.L_20:
        /*004c*/ 	.word	0x00000000
        /*0050*/ 	.short	0x0002
        /*0052*/ 	.short	0x0010
        /*0054*/ 	.byte	0x00, 0xf4, 0x21, 0x00


	//----- nvinfo : EIATTR_KPARAM_INFO
	.align		4
.L_21:
        /*0058*/ 	.byte	0x04, 0x17
        /*005a*/ 	.short	(.L_23 - .L_22)
.L_22:
        /*005c*/ 	.word	0x00000000
        /*0060*/ 	.short	0x0001
        /*0062*/ 	.short	0x0008
        /*0064*/ 	.byte	0x00, 0xf4, 0x21, 0x00


	//----- nvinfo : EIATTR_KPARAM_INFO
	.align		4
.L_23:
        /*0068*/ 	.byte	0x04, 0x17
        /*006a*/ 	.short	(.L_25 - .L_24)
.L_24:
        /*006c*/ 	.word	0x00000000
        /*0070*/ 	.short	0x0000
        /*0072*/ 	.short	0x0000
        /*0074*/ 	.byte	0x00, 0xf4, 0x21, 0x00


	//----- nvinfo : EIATTR_SPARSE_MMA_MASK
	.align		4
.L_25:
        /*0078*/ 	.byte	0x03, 0x50
        /*007a*/ 	.short	0x0000


	//----- nvinfo : EIATTR_MAXREG_COUNT
	.align		4
        /*007c*/ 	.byte	0x03, 0x1b
        /*007e*/ 	.short	0x00ff


	//----- nvinfo : EIATTR_EXIT_INSTR_OFFSETS
	.align		4
        /*0080*/ 	.byte	0x04, 0x1c
        /*0082*/ 	.short	(.L_27 - .L_26)


	//   ....[0]....
.L_26:
        /*0084*/ 	.word	0x000002e0


	//----- nvinfo : EIATTR_REQNTID
	.align		4
.L_27:
        /*0088*/ 	.byte	0x04, 0x10
        /*008a*/ 	.short	(.L_29 - .L_28)
.L_28:
        /*008c*/ 	.word	0x00000080
        /*0090*/ 	.word	0x00000001
        /*0094*/ 	.word	0x00000001


	//----- nvinfo : EIATTR_CBANK_PARAM_SIZE
	.align		4
.L_29:
        /*0098*/ 	.byte	0x03, 0x19
        /*009a*/ 	.short	0x0034


	//----- nvinfo : EIATTR_PARAM_CBANK
	.align		4
        /*009c*/ 	.byte	0x04, 0x0a
        /*009e*/ 	.short	(.L_31 - .L_30)
	.align		4
.L_30:
        /*00a0*/ 	.word	index@(.nv.constant0.triton_poi_fused__native_batch_norm_legit_no_training_12)
        /*00a4*/ 	.short	0x0210
        /*00a6*/ 	.short	0x0034


	//----- nvinfo : EIATTR_SW_WAR
	.align		4
.L_31:
        /*00a8*/ 	.byte	0x04, 0x36
        /*00aa*/ 	.short	(.L_33 - .L_32)
.L_32:
        /*00ac*/ 	.word	0x00000008
.L_33:


//--------------------- .nv.callgraph             --------------------------
	.section	.nv.callgraph,"",@"SHT_CUDA_CALLGRAPH"
	.align	4
	.sectionentsize	8
	.align		4
        /*0000*/ 	.word	0x00000000
	.align		4
        /*0004*/ 	.word	0xffffffff
	.align		4
        /*0008*/ 	.word	0x00000000
	.align		4
        /*000c*/ 	.word	0xfffffffe
	.align		4
        /*0010*/ 	.word	0x00000000
	.align		4
        /*0014*/ 	.word	0xfffffffd
	.align		4
        /*0018*/ 	.word	0x00000000
	.align		4
        /*001c*/ 	.word	0xfffffffc


//--------------------- .nv.constant4             --------------------------
	.section	.nv.constant4,"a",@progbits
	.align	8
	.align		8
.nv.constant4:
        /*0000*/ 	.dword	_$_str
	.align		8
        /*0008*/ 	.dword	_$_str_$_2


//--------------------- .text.triton_poi_fused__native_batch_norm_legit_no_training_12 --------------------------
	.section	.text.triton_poi_fused__native_batch_norm_legit_no_training_12,"ax",@progbits
	.align	128
        .global         triton_poi_fused__native_batch_norm_legit_no_training_12
        .type           triton_poi_fused__native_batch_norm_legit_no_training_12,@function
        .size           triton_poi_fused__native_batch_norm_legit_no_training_12,(.L_x_1 - triton_poi_fused__native_batch_norm_legit_no_training_12)
        .other          triton_poi_fused__native_batch_norm_legit_no_training_12,@"STO_CUDA_ENTRY STV_DEFAULT"
triton_poi_fused__native_batch_norm_legit_no_training_12:
.text.triton_poi_fused__native_batch_norm_legit_no_training_12:
[----:B------:R-:W-:Y:S01]  /*0000*/  LDC R1, c[0x0][0x28] ;  /* 0x00000a00ff017b82 */ /* 0x000fe20000000800 */
[----:B------:R-:W1:Y:S07]  /*0010*/  S2R R0, SR_TID.X ;  /* 0x0000000000007919 */ /* 0x000e6e0000002100 */
[----:B------:R-:W2:Y:S01]  /*0020*/  LDC.64 R6, c[0x0][0x220] ;  /* 0x00008800ff067b82 */ /* 0x000ea20000000a00 */
[----:B------:R-:W-:Y:S01]  /*0030*/  ULDC.64 UR4, c[0x0][0x208] ;  /* 0x0000820000047ab9 */ /* 0x000fe20000000a00 */
[----:B------:R-:W3:Y:S06]  /*0040*/  S2R R3, SR_CTAID.X ;  /* 0x0000000000037919 */ /* 0x000eec0000002500 */
[----:B------:R-:W4:Y:S08]  /*0050*/  LDC.64 R8, c[0x0][0x228] ;  /* 0x00008a00ff087b82 */ /* 0x000f300000000a00 */
[----:B------:R-:W5:Y:S01]  /*0060*/  LDC.64 R10, c[0x0][0x230] ;  /* 0x00008c00ff0a7b82 */ /* 0x000f620000000a00 */
[----:B-1----:R-:W-:-:S02]  /*0070*/  LOP3.LUT R0, R0, 0x7f, RZ, 0xc0, !PT ;  /* 0x0000007f00007812 */ /* 0x002fc400078ec0ff */
[----:B---3--:R-:W-:Y:S02]  /*0080*/  SHF.R.S32.HI R2, RZ, 0x18, R3 ;  /* 0x00000018ff027819 */ /* 0x008fe40000011403 */
[----:B------:R-:W-:Y:S02]  /*0090*/  LEA R0, R3, R0, 0x7 ;  /* 0x0000000003007211 */ /* 0x000fe400078e38ff */
[----:B------:R-:W-:-:S04]  /*00a0*/  SGXT R3, R2, 0x1 ;  /* 0x000000010203781a */ /* 0x000fc80000000200 */
[----:B------:R-:W-:-:S04]  /*00b0*/  LEA.HI R3, R3, R0, RZ, 0x4 ;  /* 0x0000000003037211 */ /* 0x000fc800078f20ff */
[----:B------:R-:W-:-:S05]  /*00c0*/  SHF.R.S32.HI R3, RZ, 0x4, R3 ;  /* 0x00000004ff037819 */ /* 0x000fca0000011403 */
[----:B------:R-:W-:-:S05]  /*00d0*/  IMAD.HI R2, R3, 0x2aaaaaab, RZ ;  /* 0x2aaaaaab03027827 */ /* 0x000fca00078e02ff */
[----:B------:R-:W-:-:S04]  /*00e0*/  SHF.R.U32.HI R5, RZ, 0x1f, R2 ;  /* 0x0000001fff057819 */ /* 0x000fc80000011602 */
[----:B------:R-:W-:Y:S02]  /*00f0*/  LEA.HI R2, R2, R5, RZ, 0x1b ;  /* 0x0000000502027211 */ /* 0x000fe400078fd8ff */
[----:B------:R-:W1:Y:S03]  /*0100*/  LDC.64 R4, c[0x0][0x218] ;  /* 0x00008600ff047b82 */ /* 0x000e660000000a00 */
[----:B------:R-:W-:-:S04]  /*0110*/  IMAD R13, R2, -0xc0, R3 ;  /* 0xffffff40020d7824 */ /* 0x000fc800078e0203 */
[C---:B--2---:R-:W-:Y:S01]  /*0120*/  IMAD.WIDE R6, R13.reuse, 0x4, R6 ;  /* 0x000000040d067825 */ /* 0x044fe200078e0206 */
[----:B------:R-:W2:Y:S05]  /*0130*/  LDC.64 R2, c[0x0][0x210] ;  /* 0x00008400ff027b82 */ /* 0x000eaa0000000a00 */
[----:B------:R-:W3:Y:S01]  /*0140*/  LDG.E.EL R6, desc[UR4][R6.64] ;  /* 0x0000000406067981 */ /* 0x000ee2000c2e1900 */
[----:B----4-:R-:W-:-:S04]  /*0150*/  IMAD.WIDE R8, R13, 0x4, R8 ;  /* 0x000000040d087825 */ /* 0x010fc800078e0208 */
[C---:B-----5:R-:W-:Y:S02]  /*0160*/  IMAD.WIDE R10, R13.reuse, 0x4, R10 ;  /* 0x000000040d0a7825 */ /* 0x060fe400078e020a */
[----:B------:R-:W4:Y:S02]  /*0170*/  LDG.E.EL R8, desc[UR4][R8.64] ;  /* 0x0000000408087981 */ /* 0x000f24000c2e1900 */
[----:B-1----:R-:W-:Y:S02]  /*0180*/  IMAD.WIDE R4, R13, 0x4, R4 ;  /* 0x000000040d047825 */ /* 0x002fe400078e0204 */
[----:B------:R-:W4:Y:S04]  /*0190*/  LDG.E.EL R11, desc[UR4][R10.64] ;  /* 0x000000040a0b7981 */ /* 0x000f28000c2e1900 */
[----:B------:R1:W5:Y:S01]  /*01a0*/  LDG.E.EL R5, desc[UR4][R4.64] ;  /* 0x0000000404057981 */ /* 0x000362000c2e1900 */
[----:B--2---:R-:W-:-:S05]  /*01b0*/  IMAD.WIDE R2, R0, 0x4, R2 ;  /* 0x0000000400027825 */ /* 0x004fca00078e0202 */
[----:B------:R2:W5:Y:S01]  /*01c0*/  LDG.E R12, desc[UR4][R2.64] ;  /* 0x00000004020c7981 */ /* 0x000562000c1e1900 */
[----:B-1----:R-:W-:Y:S01]  /*01d0*/  HFMA2.MMA R4, -RZ, RZ, 1.625, 0 ;  /* 0x3e800000ff047435 */ /* 0x002fe200000001ff */
[----:B--2---:R-:W1:Y:S02]  /*01e0*/  LDC.64 R2, c[0x0][0x238] ;  /* 0x00008e00ff027b82 */ /* 0x004e640000000a00 */
[----:B-1----:R-:W-:-:S04]  /*01f0*/  IMAD.WIDE R2, R0, 0x4, R2 ;  /* 0x0000000400027825 */ /* 0x002fc800078e0202 */
[----:B---3--:R-:W-:-:S04]  /*0200*/  FADD R6, R6, 9.9999997473787516356e-06 ;  /* 0x3727c5ac06067421 */ /* 0x008fc80000000000 */
[----:B------:R-:W1:Y:S02]  /*0210*/  MUFU.SQRT R7, R6 ;  /* 0x0000000600077308 */ /* 0x000e640000002000 */
[C---:B-1----:R-:W-:Y:S02]  /*0220*/  FSETP.GT.AND P0, PT, R7.reuse, 8.50705917302346158658e+37, PT ;  /* 0x7e8000000700780b */ /* 0x042fe40003f04000 */
[----:B------:R-:W-:-:S11]  /*0230*/  FSETP.GEU.AND P1, PT, R7, 1.175494350822287508e-38, PT ;  /* 0x008000000700780b */ /* 0x000fd60003f2e000 */
[----:B------:R-:W-:-:S04]  /*0240*/  @P0 FMUL R7, R7, 0.25 ;  /* 0x3e80000007070820 */ /* 0x000fc80000400000 */
[----:B------:R-:W-:-:S06]  /*0250*/  @!P1 FMUL R7, R7, 16777216 ;  /* 0x4b80000007079820 */ /* 0x000fcc0000400000 */
[----:B------:R-:W1:Y:S01]  /*0260*/  MUFU.RCP R7, R7 ;  /* 0x0000000700077308 */ /* 0x000e620000001000 */
[----:B------:R-:W-:Y:S01]  /*0270*/  FSEL R4, R4, 1, P0 ;  /* 0x3f80000004047808 */ /* 0x000fe20000000000 */
[----:B-----5:R-:W-:-:S04]  /*0280*/  FADD R5, R12, -R5 ;  /* 0x800000050c057221 */ /* 0x020fc80000000000 */
[----:B------:R-:W-:-:S04]  /*0290*/  @!P1 FMUL R4, R4, 16777216 ;  /* 0x4b80000004049820 */ /* 0x000fc80000400000 */
[----:B-1----:R-:W-:-:S04]  /*02a0*/  FMUL R4, R7, R4 ;  /* 0x0000000407047220 */ /* 0x002fc80000400000 */
[----:B------:R-:W-:-:S04]  /*02b0*/  FMUL R4, R5, R4 ;  /* 0x0000000405047220 */ /* 0x000fc80000400000 */
[----:B----4-:R-:W-:-:S05]  /*02c0*/  FFMA R11, R8, R4, R11 ;  /* 0x00000004080b7223 */ /* 0x010fca000000000b */
[----:B------:R-:W-:Y:S01]  /*02d0*/  STG.E desc[UR4][R2.64], R11 ;  /* 0x0000000b02007986 */ /* 0x000fe2000c101904 */
[----:B------:R-:W-:Y:S05]  /*02e0*/  EXIT ;  /* 0x000000000000794d */ /* 0x000fea0003800000 */
.L_x_0:
[----:B------:R-:W-:-:S00]  /*02f0*/  BRA `(.L_x_0) ;  /* 0xfffffffc00fc7947 */ /* 0x000fc0000383ffff */
[----:B------:R-:W-:-:S00]  /*0300*/  NOP ;  /* 0x0000000000007918 */ /* 0x000fc00000000000 */
[----:B------:R-:W-:-:S00]  /*0310*/  NOP ;  /* 0x0000000000007918 */ /* 0x000fc00000000000 */
[----:B------:R-:W-:-:S00]  /*0320*/  NOP ;  /* 0x0000000000007918 */ /* 0x000fc00000000000 */
[----:B------:R-:W-:-:S00]  /*0330*/  NOP ;  /* 0x0000000000007918 */ /* 0x000fc00000000000 */
[----:B------:R-:W-:-:S00]  /*0340*/  NOP ;  /* 0x0000000000007918 */ /* 0x000fc00000000000 */
[----:B------:R-:W-:-:S00]  /*0350*/  NOP ;  /* 0x0000000000007918 */ /* 0x000fc00000000000 */
[----:B------:R-:W-:-:S00]  /*0360*/  NOP ;  /* 0x0000000000007918 */ /* 0x000fc00000000000 */
[----:B------:R-:W-:-:S00]  /*0370*/  NOP ;  /* 0x0000000000007918 */ /* 0x000fc00000000000 */
.L_x_1:


//--------------------- .nv.global.init           --------------------------
	.section	.nv.global.init,"aw",@progbits
.nv.global.init:
	.type		_$_str,@object
	.size		_$_str,(_$_str_$_2 - _$_str)
_$_str:
        /*0000*/ 	.byte	0x5f, 0x5f, 0x43, 0x55, 0x44, 0x41, 0x5f, 0x46, 0x54, 0x5a, 0x00
	.type		_$_str_$_2,@object
	.size		_$_str_$_2,(.L_1 - _$_str_$_2)
_$_str_$_2:
        /*000b*/ 	.byte	0x5f, 0x5f, 0x43, 0x55, 0x44, 0x41, 0x5f, 0x50, 0x52, 0x45, 0x43, 0x5f, 0x53, 0x51, 0x52, 0x54
        /*001b*/ 	.byte	0x00
.L_1:


//--------------------- .nv.constant0.triton_poi_fused__native_batch_norm_legit_no_training_12 --------------------------
	.section	.nv.constant0.triton_poi_fused__native_batch_norm_legit_no_training_12,"a",@progbits
	.sectionflags	@""
	.align	4
.nv.constant0.triton_poi_fused__native_batch_norm_legit_no_training_12:
	.zero		580
